	.headerflags	@"EF_CUDA_TEXMODE_UNIFIED EF_CUDA_64BIT_ADDRESS EF_CUDA_ACCELERATORS EF_CUDA_SM90 EF_CUDA_VIRTUAL_SM(EF_CUDA_SM90)"
	.elftype	@"ET_EXEC"


//--------------------- .nv.info                  --------------------------
	.section	.nv.info,"",@"SHT_CUDA_INFO"
	.align	4


	//----- nvinfo : EIATTR_REGCOUNT
	.align		4
        /*0000*/ 	.byte	0x04, 0x2f
        /*0002*/ 	.short	(.L_1 - .L_0)
	.align		4
.L_0:
        /*0004*/ 	.word	index@(triton_poi_fused__softmax_3)
        /*0008*/ 	.word	0x00000012


	//----- nvinfo : EIATTR_MIN_STACK_SIZE
	.align		4
.L_1:
        /*000c*/ 	.byte	0x04, 0x12
        /*000e*/ 	.short	(.L_3 - .L_2)
	.align		4
.L_2:
        /*0010*/ 	.word	index@(triton_poi_fused__softmax_3)
        /*0014*/ 	.word	0x00000000


	//----- nvinfo : EIATTR_FRAME_SIZE
	.align		4
.L_3:
        /*0018*/ 	.byte	0x04, 0x11
        /*001a*/ 	.short	(.L_5 - .L_4)
	.align		4
.L_4:
        /*001c*/ 	.word	index@(triton_poi_fused__softmax_3)
        /*0020*/ 	.word	0x00000000


	//----- nvinfo : EIATTR_MIN_STACK_SIZE
	.align		4
.L_5:
        /*0024*/ 	.byte	0x04, 0x12
        /*0026*/ 	.short	(.L_7 - .L_6)
	.align		4
.L_6:
        /*0028*/ 	.word	index@(triton_poi_fused__softmax_3)
        /*002c*/ 	.word	0x00000000
.L_7:


//--------------------- .nv.info.triton_poi_fused__softmax_3 --------------------------
	.section	.nv.info.triton_poi_fused__softmax_3,"",@"SHT_CUDA_INFO"
	.sectionflags	@""
	.align	4


	//----- nvinfo : EIATTR_CUDA_API_VERSION
	.align		4
        /*0000*/ 	.byte	0x04, 0x37
        /*0002*/ 	.short	(.L_9 - .L_8)
.L_8:
        /*0004*/ 	.word	0x0000007c


	//----- nvinfo : EIATTR_KPARAM_INFO
	.align		4
.L_9:
        /*0008*/ 	.byte	0x04, 0x17
        /*000a*/ 	.short	(.L_11 - .L_10)
.L_10:
        /*000c*/ 	.word	0x00000000
        /*0010*/ 	.short	0x0002
        /*0012*/ 	.short	0x0010
        /*0014*/ 	.byte	0x00, 0xf0, 0x11, 0x00


	//----- nvinfo : EIATTR_KPARAM_INFO
	.align		4
.L_11:
        /*0018*/ 	.byte	0x04, 0x17
        /*001a*/ 	.short	(.L_13 - .L_12)
.L_12:
        /*001c*/ 	.word	0x00000000
        /*0020*/ 	.short	0x0001
        /*0022*/ 	.short	0x0008
        /*0024*/ 	.byte	0x00, 0xf4, 0x21, 0x00


	//----- nvinfo : EIATTR_KPARAM_INFO
	.align		4
.L_13:
        /*0028*/ 	.byte	0x04, 0x17
        /*002a*/ 	.short	(.L_15 - .L_14)
.L_14:
        /*002c*/ 	.word	0x00000000
        /*0030*/ 	.short	0x0000
        /*0032*/ 	.short	0x0000
        /*0034*/ 	.byte	0x00, 0xf4, 0x21, 0x00


	//----- nvinfo : EIATTR_SPARSE_MMA_MASK
	.align		4
.L_15:
        /*0038*/ 	.byte	0x03, 0x50
        /*003a*/ 	.short	0x0000


	//----- nvinfo : EIATTR_MAXREG_COUNT
	.align		4
        /*003c*/ 	.byte	0x03, 0x1b
        /*003e*/ 	.short	0x00ff


	//----- nvinfo : EIATTR_EXIT_INSTR_OFFSETS
	.align		4
        /*0040*/ 	.byte	0x04, 0x1c
        /*0042*/ 	.short	(.L_17 - .L_16)


	//   ....[0]....
.L_16:
        /*0044*/ 	.word	0x00000400


	//   ....[1]....
        /*0048*/ 	.word	0x00000420


	//----- nvinfo : EIATTR_REQNTID
	.align		4
.L_17:
        /*004c*/ 	.byte	0x04, 0x10
        /*004e*/ 	.short	(.L_19 - .L_18)
.L_18:
        /*0050*/ 	.word	0x00000080
        /*0054*/ 	.word	0x00000001
        /*0058*/ 	.word	0x00000001


	//----- nvinfo : EIATTR_CBANK_PARAM_SIZE
	.align		4
.L_19:
        /*005c*/ 	.byte	0x03, 0x19
        /*005e*/ 	.short	0x0014


	//----- nvinfo : EIATTR_PARAM_CBANK
	.align		4
        /*0060*/ 	.byte	0x04, 0x0a
        /*0062*/ 	.short	(.L_21 - .L_20)
	.align		4
.L_20:
        /*0064*/ 	.word	index@(.nv.constant0.triton_poi_fused__softmax_3)
        /*0068*/ 	.short	0x0210
        /*006a*/ 	.short	0x0014


	//----- nvinfo : EIATTR_SW_WAR
	.align		4
.L_21:
        /*006c*/ 	.byte	0x04, 0x36
        /*006e*/ 	.short	(.L_23 - .L_22)
.L_22:
        /*0070*/ 	.word	0x00000008
.L_23:


//--------------------- .nv.callgraph             --------------------------
	.section	.nv.callgraph,"",@"SHT_CUDA_CALLGRAPH"
	.align	4
	.sectionentsize	8
	.align		4
        /*0000*/ 	.word	0x00000000
	.align		4
        /*0004*/ 	.word	0xffffffff
	.align		4
        /*0008*/ 	.word	0x00000000
	.align		4
        /*000c*/ 	.word	0xfffffffe
	.align		4
        /*0010*/ 	.word	0x00000000
	.align		4
        /*0014*/ 	.word	0xfffffffd
	.align		4
        /*0018*/ 	.word	0x00000000
	.align		4
        /*001c*/ 	.word	0xfffffffc


//--------------------- .text.triton_poi_fused__softmax_3 --------------------------
	.section	.text.triton_poi_fused__softmax_3,"ax",@progbits
	.align	128
        .global         triton_poi_fused__softmax_3
        .type           triton_poi_fused__softmax_3,@function
        .size           triton_poi_fused__softmax_3,(.L_x_1 - triton_poi_fused__softmax_3)
        .other          triton_poi_fused__softmax_3,@"STO_CUDA_ENTRY STV_DEFAULT"
triton_poi_fused__softmax_3:
.text.triton_poi_fused__softmax_3:
[----:B------:R-:W0:Y:S02]  /*0000*/  LDC R1, c[0x0][0x28] ;  /* 0x00000a00ff017b82 */ /* 0x000e240000000800 */
[----:B------:R-:W1:Y:S01]  /*0010*/  S2R R0, SR_TID.X ;  /* 0x0000000000007919 */ /* 0x000e620000002100 */
[----:B------:R-:W2:Y:S01]  /*0020*/  LDC.64 R2, c[0x0][0x210] ;  /* 0x00008400ff027b82 */ /* 0x000ea20000000a00 */
[----:B------:R-:W-:Y:S01]  /*0030*/  CS2R R14, SRZ ;  /* 0x00000000000e7805 */ /* 0x000fe2000001ff00 */
[----:B------:R-:W-:Y:S01]  /*0040*/  ULDC.64 UR4, c[0x0][0x208] ;  /* 0x0000820000047ab9 */ /* 0x000fe20000000a00 */
[----:B------:R-:W3:Y:S01]  /*0050*/  S2R R5, SR_CTAID.X ;  /* 0x0000000000057919 */ /* 0x000ee20000002500 */
[----:B-1----:R-:W-:Y:S01]  /*0060*/  IMAD.SHL.U32 R0, R0, 0x2, RZ ;  /* 0x0000000200007824 */ /* 0x002fe200078e00ff */
[----:B---3--:R-:W-:-:S04]  /*0070*/  SHF.R.S32.HI R4, RZ, 0x17, R5 ;  /* 0x00000017ff047819 */ /* 0x008fc80000011405 */
[----:B------:R-:W-:Y:S02]  /*0080*/  LOP3.LUT R0, R0, 0xfe, RZ, 0xc0, !PT ;  /* 0x000000fe00007812 */ /* 0x000fe400078ec0ff */
[----:B------:R-:W-:-:S03]  /*0090*/  SGXT R4, R4, 0x1 ;  /* 0x000000010404781a */ /* 0x000fc60000000200 */
[----:B------:R-:W-:-:S05]  /*00a0*/  IMAD R5, R5, 0x100, R0 ;  /* 0x0000010005057824 */ /* 0x000fca00078e0200 */
[----:B------:R-:W-:Y:S02]  /*00b0*/  LEA.HI R4, R4, R5, RZ, 0x2 ;  /* 0x0000000504047211 */ /* 0x000fe400078f10ff */
[----:B------:R-:W-:Y:S02]  /*00c0*/  ISETP.GE.AND P0, PT, R5, 0x180, PT ;  /* 0x000001800500780c */ /* 0x000fe40003f06270 */
[----:B------:R-:W-:-:S05]  /*00d0*/  LOP3.LUT R7, R4, 0xfffffffc, RZ, 0xc0, !PT ;  /* 0xfffffffc04077812 */ /* 0x000fca00078ec0ff */
[----:B--2---:R-:W-:-:S06]  /*00e0*/  IMAD.WIDE R6, R7, 0x4, R2 ;  /* 0x0000000407067825 */ /* 0x004fcc00078e0202 */
[----:B------:R-:W2:Y:S01]  /*00f0*/  @!P0 LDG.E.EL R15, desc[UR4][R6.64] ;  /* 0x00000004060f8981 */ /* 0x000ea2000c2e1900 */
[----:B------:R-:W-:-:S03]  /*0100*/  IMAD.MOV.U32 R0, RZ, RZ, RZ ;  /* 0x000000ffff007224 */ /* 0x000fc600078e00ff */
[----:B------:R-:W3:Y:S01]  /*0110*/  @!P0 LDG.E.EL R14, desc[UR4][R6.64] ;  /* 0x00000004060e8981 */ /* 0x000ee2000c2e1900 */
[----:B------:R-:W-:Y:S01]  /*0120*/  IMAD.MOV.U32 R4, RZ, RZ, RZ ;  /* 0x000000ffff047224 */ /* 0x000fe200078e00ff */
[----:B------:R-:W-:Y:S02]  /*0130*/  CS2R R10, SRZ ;  /* 0x00000000000a7805 */ /* 0x000fe4000001ff00 */
[----:B------:R-:W4:Y:S04]  /*0140*/  @!P0 LDG.E.EL R0, desc[UR4][R6.64+0x4] ;  /* 0x0000040406008981 */ /* 0x000f28000c2e1900 */
[----:B------:R-:W5:Y:S04]  /*0150*/  @!P0 LDG.E.EL R4, desc[UR4][R6.64+0x4] ;  /* 0x0000040406048981 */ /* 0x000f68000c2e1900 */
[----:B------:R-:W5:Y:S04]  /*0160*/  @!P0 LDG.E.EL R10, desc[UR4][R6.64+0x8] ;  /* 0x00000804060a8981 */ /* 0x000f68000c2e1900 */
[----:B------:R-:W5:Y:S01]  /*0170*/  @!P0 LDG.E.EL R11, desc[UR4][R6.64+0x8] ;  /* 0x00000804060b8981 */ /* 0x000f62000c2e1900 */
[----:B------:R-:W-:-:S06]  /*0180*/  CS2R R12, SRZ ;  /* 0x00000000000c7805 */ /* 0x000fcc000001ff00 */
[----:B------:R-:W5:Y:S04]  /*0190*/  @!P0 LDG.E.EL R12, desc[UR4][R6.64+0xc] ;  /* 0x00000c04060c8981 */ /* 0x000f68000c2e1900 */
[----:B------:R-:W5:Y:S01]  /*01a0*/  @!P0 LDG.E.EL R13, desc[UR4][R6.64+0xc] ;  /* 0x00000c04060d8981 */ /* 0x000f62000c2e1900 */
[----:B------:R-:W-:Y:S01]  /*01b0*/  CS2R R8, SRZ ;  /* 0x0000000000087805 */ /* 0x000fe2000001ff00 */
[----:B------:R-:W-:-:S05]  /*01c0*/  IMAD.WIDE R2, R5, 0x4, R2 ;  /* 0x0000000405027825 */ /* 0x000fca00078e0202 */
[----:B------:R1:W5:Y:S02]  /*01d0*/  @!P0 LDG.E.64 R8, desc[UR4][R2.64] ;  /* 0x0000000402088981 */ /* 0x000364000c1e1b00 */
[----:B-1----:R-:W1:Y:S02]  /*01e0*/  LDC.64 R2, c[0x0][0x218] ;  /* 0x00008600ff027b82 */ /* 0x002e640000000a00 */
[----:B-1----:R-:W-:Y:S01]  /*01f0*/  IMAD.WIDE R2, R5, 0x4, R2 ;  /* 0x0000000405027825 */ /* 0x002fe200078e0202 */
[C---:B--2---:R-:W-:Y:S02]  /*0200*/  FSETP.NAN.AND P3, PT, R15.reuse, R15, PT ;  /* 0x0000000f0f00720b */ /* 0x044fe40003f68000 */
[C---:B---3--:R-:W-:Y:S02]  /*0210*/  FSETP.NAN.AND P4, PT, R14.reuse, R14, PT ;  /* 0x0000000e0e00720b */ /* 0x048fe40003f88000 */
[----:B----4-:R-:W-:Y:S02]  /*0220*/  FSETP.GT.AND P1, PT, R15, R0, PT ;  /* 0x000000000f00720b */ /* 0x010fe40003f24000 */
[----:B-----5:R-:W-:-:S07]  /*0230*/  FSETP.GT.AND P2, PT, R14, R4, PT ;  /* 0x000000040e00720b */ /* 0x020fce0003f44000 */
[----:B------:R-:W-:Y:S02]  /*0240*/  @!P3 FSEL R15, R15, R0, P1 ;  /* 0x000000000f0fb208 */ /* 0x000fe40000800000 */
[----:B------:R-:W-:Y:S02]  /*0250*/  @!P4 FSEL R14, R14, R4, P2 ;  /* 0x000000040e0ec208 */ /* 0x000fe40001000000 */
[C---:B------:R-:W-:Y:S02]  /*0260*/  FSETP.GT.AND P1, PT, R15.reuse, R10, PT ;  /* 0x0000000a0f00720b */ /* 0x040fe40003f24000 */
[C---:B------:R-:W-:Y:S02]  /*0270*/  FSETP.GT.AND P2, PT, R14.reuse, R11, PT ;  /* 0x0000000b0e00720b */ /* 0x040fe40003f44000 */
[----:B------:R-:W-:Y:S02]  /*0280*/  FSETP.NAN.AND P3, PT, R15, R15, PT ;  /* 0x0000000f0f00720b */ /* 0x000fe40003f68000 */
[----:B------:R-:W-:-:S07]  /*0290*/  FSETP.NAN.AND P4, PT, R14, R14, PT ;  /* 0x0000000e0e00720b */ /* 0x000fce0003f88000 */
[----:B------:R-:W-:Y:S02]  /*02a0*/  @!P1 FSEL R15, R15, R10, P3 ;  /* 0x0000000a0f0f9208 */ /* 0x000fe40001800000 */
[----:B------:R-:W-:Y:S02]  /*02b0*/  @!P2 FSEL R14, R14, R11, P4 ;  /* 0x0000000b0e0ea208 */ /* 0x000fe40002000000 */
[C---:B------:R-:W-:Y:S02]  /*02c0*/  FSETP.GT.AND P1, PT, R15.reuse, R12, PT ;  /* 0x0000000c0f00720b */ /* 0x040fe40003f24000 */
[C---:B------:R-:W-:Y:S02]  /*02d0*/  FSETP.GT.AND P2, PT, R14.reuse, R13, PT ;  /* 0x0000000d0e00720b */ /* 0x040fe40003f44000 */
[----:B------:R-:W-:Y:S02]  /*02e0*/  FSETP.NAN.AND P3, PT, R15, R15, PT ;  /* 0x0000000f0f00720b */ /* 0x000fe40003f68000 */
[----:B------:R-:W-:-:S07]  /*02f0*/  FSETP.NAN.AND P4, PT, R14, R14, PT ;  /* 0x0000000e0e00720b */ /* 0x000fce0003f88000 */
[----:B------:R-:W-:Y:S02]  /*0300*/  @!P1 FSEL R15, R15, R12, P3 ;  /* 0x0000000c0f0f9208 */ /* 0x000fe40001800000 */
[----:B------:R-:W-:-:S03]  /*0310*/  @!P2 FSEL R14, R14, R13, P4 ;  /* 0x0000000d0e0ea208 */ /* 0x000fc60002000000 */
[----:B------:R-:W-:Y:S02]  /*0320*/  FADD R8, -R15, R8 ;  /* 0x000000080f087221 */ /* 0x000fe40000000100 */
[----:B------:R-:W-:Y:S02]  /*0330*/  FADD R9, -R14, R9 ;  /* 0x000000090e097221 */ /* 0x000fe40000000100 */
[----:B------:R-:W-:Y:S02]  /*0340*/  FMUL R8, R8, 0.125 ;  /* 0x3e00000008087820 */ /* 0x000fe40000400000 */
[----:B------:R-:W-:Y:S02]  /*0350*/  FMUL R9, R9, 0.125 ;  /* 0x3e00000009097820 */ /* 0x000fe40000400000 */
[----:B------:R-:W-:Y:S02]  /*0360*/  FMUL R8, R8, 1.4426950216293334961 ;  /* 0x3fb8aa3b08087820 */ /* 0x000fe40000400000 */
[----:B------:R-:W-:-:S03]  /*0370*/  FMUL R9, R9, 1.4426950216293334961 ;  /* 0x3fb8aa3b09097820 */ /* 0x000fc60000400000 */
[----:B------:R-:W-:Y:S02]  /*0380*/  FSETP.GEU.AND P1, PT, R8, -126, PT ;  /* 0xc2fc00000800780b */ /* 0x000fe40003f2e000 */
[----:B------:R-:W-:-:S11]  /*0390*/  FSETP.GEU.AND P2, PT, R9, -126, PT ;  /* 0xc2fc00000900780b */ /* 0x000fd60003f4e000 */
[----:B------:R-:W-:Y:S02]  /*03a0*/  @!P1 FMUL R8, R8, 0.5 ;  /* 0x3f00000008089820 */ /* 0x000fe40000400000 */
[----:B------:R-:W-:Y:S02]  /*03b0*/  @!P2 FMUL R9, R9, 0.5 ;  /* 0x3f0000000909a820 */ /* 0x000fe40000400000 */
[----:B------:R-:W1:Y:S08]  /*03c0*/  MUFU.EX2 R6, R8 ;  /* 0x0000000800067308 */ /* 0x000e700000000800 */
[----:B------:R-:W2:Y:S01]  /*03d0*/  MUFU.EX2 R7, R9 ;  /* 0x0000000900077308 */ /* 0x000ea20000000800 */
[----:B-1----:R-:W-:Y:S01]  /*03e0*/  @!P1 FMUL R6, R6, R6 ;  /* 0x0000000606069220 */ /* 0x002fe20000400000 */
[----:B--2---:R-:W-:Y:S01]  /*03f0*/  @!P2 FMUL R7, R7, R7 ;  /* 0x000000070707a220 */ /* 0x004fe20000400000 */
[----:B------:R-:W-:Y:S06]  /*0400*/  @P0 EXIT ;  /* 0x000000000000094d */ /* 0x000fec0003800000 */
[----:B------:R-:W-:Y:S01]  /*0410*/  STG.E.64 desc[UR4][R2.64], R6 ;  /* 0x0000000602007986 */ /* 0x000fe2000c101b04 */
[----:B------:R-:W-:Y:S05]  /*0420*/  EXIT ;  /* 0x000000000000794d */ /* 0x000fea0003800000 */
.L_x_0:
[----:B------:R-:W-:-:S00]  /*0430*/  BRA `(.L_x_0) ;  /* 0xfffffffc00fc7947 */ /* 0x000fc0000383ffff */
[----:B------:R-:W-:-:S00]  /*0440*/  NOP ;  /* 0x0000000000007918 */ /* 0x000fc00000000000 */
        /* <DEDUP_REMOVED lines=11> */
.L_x_1:


//--------------------- .nv.constant0.triton_poi_fused__softmax_3 --------------------------
	.section	.nv.constant0.triton_poi_fused__softmax_3,"a",@progbits
	.sectionflags	@""
	.align	4
.nv.constant0.triton_poi_fused__softmax_3:
	.zero		548
